	.headerflags	@"EF_CUDA_TEXMODE_UNIFIED EF_CUDA_64BIT_ADDRESS EF_CUDA_ACCELERATORS EF_CUDA_SM90 EF_CUDA_VIRTUAL_SM(EF_CUDA_SM90)"
	.elftype	@"ET_EXEC"


//--------------------- .nv.info                  --------------------------
	.section	.nv.info,"",@"SHT_CUDA_INFO"
	.align	4


	//----- nvinfo : EIATTR_REGCOUNT
	.align		4
        /*0000*/ 	.byte	0x04, 0x2f
        /*0002*/ 	.short	(.L_3 - .L_2)
	.align		4
.L_2:
        /*0004*/ 	.word	index@(triton_poi_fused__native_batch_norm_legit_no_training_add_relu_4)
        /*0008*/ 	.word	0x00000014


	//----- nvinfo : EIATTR_MIN_STACK_SIZE
	.align		4
.L_3:
        /*000c*/ 	.byte	0x04, 0x12
        /*000e*/ 	.short	(.L_5 - .L_4)
	.align		4
.L_4:
        /*0010*/ 	.word	index@(triton_poi_fused__native_batch_norm_legit_no_training_add_relu_4)
        /*0014*/ 	.word	0x00000000


	//----- nvinfo : EIATTR_FRAME_SIZE
	.align		4
.L_5:
        /*0018*/ 	.byte	0x04, 0x11
        /*001a*/ 	.short	(.L_7 - .L_6)
	.align		4
.L_6:
        /*001c*/ 	.word	index@(triton_poi_fused__native_batch_norm_legit_no_training_add_relu_4)
        /*0020*/ 	.word	0x00000000


	//----- nvinfo : EIATTR_MIN_STACK_SIZE
	.align		4
.L_7:
        /*0024*/ 	.byte	0x04, 0x12
        /*0026*/ 	.short	(.L_9 - .L_8)
	.align		4
.L_8:
        /*0028*/ 	.word	index@(triton_poi_fused__native_batch_norm_legit_no_training_add_relu_4)
        /*002c*/ 	.word	0x00000000
.L_9:


//--------------------- .nv.info.triton_poi_fused__native_batch_norm_legit_no_training_add_relu_4 --------------------------
	.section	.nv.info.triton_poi_fused__native_batch_norm_legit_no_training_add_relu_4,"",@"SHT_CUDA_INFO"
	.sectionflags	@""
	.align	4


	//----- nvinfo : EIATTR_CUDA_API_VERSION
	.align		4
        /*0000*/ 	.byte	0x04, 0x37
        /*0002*/ 	.short	(.L_11 - .L_10)
.L_10:
        /*0004*/ 	.word	0x0000007c


	//----- nvinfo : EIATTR_KPARAM_INFO
	.align		4
.L_11:
        /*0008*/ 	.byte	0x04, 0x17
        /*000a*/ 	.short	(.L_13 - .L_12)
.L_12:
        /*000c*/ 	.word	0x00000000
        /*0010*/ 	.short	0x0007
        /*0012*/ 	.short	0x0038
        /*0014*/ 	.byte	0x00, 0xf0, 0x11, 0x00


	//----- nvinfo : EIATTR_KPARAM_INFO
	.align		4
.L_13:
        /*0018*/ 	.byte	0x04, 0x17
        /*001a*/ 	.short	(.L_15 - .L_14)
.L_14:
        /*001c*/ 	.word	0x00000000
        /*0020*/ 	.short	0x0006
        /*0022*/ 	.short	0x0030
        /*0024*/ 	.byte	0x00, 0xf4, 0x21, 0x00


	//----- nvinfo : EIATTR_KPARAM_INFO
	.align		4
.L_15:
        /*0028*/ 	.byte	0x04, 0x17
        /*002a*/ 	.short	(.L_17 - .L_16)
.L_16:
        /*002c*/ 	.word	0x00000000
        /*0030*/ 	.short	0x0005
        /*0032*/ 	.short	0x0028
        /*0034*/ 	.byte	0x00, 0xf4, 0x21, 0x00


	//----- nvinfo : EIATTR_KPARAM_INFO
	.align		4
.L_17:
        /*0038*/ 	.byte	0x04, 0x17
        /*003a*/ 	.short	(.L_19 - .L_18)
.L_18:
        /*003c*/ 	.word	0x00000000
        /*0040*/ 	.short	0x0004
        /*0042*/ 	.short	0x0020
        /*0044*/ 	.byte	0x00, 0xf4, 0x21, 0x00


	//----- nvinfo : EIATTR_KPARAM_INFO
	.align		4
.L_19:
        /*0048*/ 	.byte	0x04, 0x17
        /*004a*/ 	.short	(.L_21 - .L_20)
.L_20:
        /*004c*/ 	.word	0x00000000
        /*0050*/ 	.short	0x0003
        /*0052*/ 	.short	0x0018
        /*0054*/ 	.byte	0x00, 0xf4, 0x21, 0x00


	//----- nvinfo : EIATTR_KPARAM_INFO
	.align		4
.L_21:
        /*0058*/ 	.byte	0x04, 0x17
        /*005a*/ 	.short	(.L_23 - .L_22)
.L_22:
        /*005c*/ 	.word	0x00000000
        /*0060*/ 	.short	0x0002
        /*0062*/ 	.short	0x0010
        /*0064*/ 	.byte	0x00, 0xf4, 0x21, 0x00


	//----- nvinfo : EIATTR_KPARAM_INFO
	.align		4
.L_23:
        /*0068*/ 	.byte	0x04, 0x17
        /*006a*/ 	.short	(.L_25 - .L_24)
.L_24:
        /*006c*/ 	.word	0x00000000
        /*0070*/ 	.short	0x0001
        /*0072*/ 	.short	0x0008
        /*0074*/ 	.byte	0x00, 0xf4, 0x21, 0x00


	//----- nvinfo : EIATTR_KPARAM_INFO
	.align		4
.L_25:
        /*0078*/ 	.byte	0x04, 0x17
        /*007a*/ 	.short	(.L_27 - .L_26)
.L_26:
        /*007c*/ 	.word	0x00000000
        /*0080*/ 	.short	0x0000
        /*0082*/ 	.short	0x0000
        /*0084*/ 	.byte	0x00, 0xf4, 0x21, 0x00


	//----- nvinfo : EIATTR_SPARSE_MMA_MASK
	.align		4
.L_27:
        /*0088*/ 	.byte	0x03, 0x50
        /*008a*/ 	.short	0x0000


	//----- nvinfo : EIATTR_MAXREG_COUNT
	.align		4
        /*008c*/ 	.byte	0x03, 0x1b
        /*008e*/ 	.short	0x00ff


	//----- nvinfo : EIATTR_EXIT_INSTR_OFFSETS
	.align		4
        /*0090*/ 	.byte	0x04, 0x1c
        /*0092*/ 	.short	(.L_29 - .L_28)


	//   ....[0]....
.L_28:
        /*0094*/ 	.word	0x000003a0


	//----- nvinfo : EIATTR_REQNTID
	.align		4
.L_29:
        /*0098*/ 	.byte	0x04, 0x10
        /*009a*/ 	.short	(.L_31 - .L_30)
.L_30:
        /*009c*/ 	.word	0x00000100
        /*00a0*/ 	.word	0x00000001
        /*00a4*/ 	.word	0x00000001


	//----- nvinfo : EIATTR_CBANK_PARAM_SIZE
	.align		4
.L_31:
        /*00a8*/ 	.byte	0x03, 0x19
        /*00aa*/ 	.short	0x003c


	//----- nvinfo : EIATTR_PARAM_CBANK
	.align		4
        /*00ac*/ 	.byte	0x04, 0x0a
        /*00ae*/ 	.short	(.L_33 - .L_32)
	.align		4
.L_32:
        /*00b0*/ 	.word	index@(.nv.constant0.triton_poi_fused__native_batch_norm_legit_no_training_add_relu_4)
        /*00b4*/ 	.short	0x0210
        /*00b6*/ 	.short	0x003c


	//----- nvinfo : EIATTR_SW_WAR
	.align		4
.L_33:
        /*00b8*/ 	.byte	0x04, 0x36
        /*00ba*/ 	.short	(.L_35 - .L_34)
.L_34:
        /*00bc*/ 	.word	0x00000008
.L_35:


//--------------------- .nv.callgraph             --------------------------
	.section	.nv.callgraph,"",@"SHT_CUDA_CALLGRAPH"
	.align	4
	.sectionentsize	8
	.align		4
        /*0000*/ 	.word	0x00000000
	.align		4
        /*0004*/ 	.word	0xffffffff
	.align		4
        /*0008*/ 	.word	0x00000000
	.align		4
        /*000c*/ 	.word	0xfffffffe
	.align		4
        /*0010*/ 	.word	0x00000000
	.align		4
        /*0014*/ 	.word	0xfffffffd
	.align		4
        /*0018*/ 	.word	0x00000000
	.align		4
        /*001c*/ 	.word	0xfffffffc


//--------------------- .nv.constant4             --------------------------
	.section	.nv.constant4,"a",@progbits
	.align	8
	.align		8
.nv.constant4:
        /*0000*/ 	.dword	_$_str
	.align		8
        /*0008*/ 	.dword	_$_str_$_2


//--------------------- .text.triton_poi_fused__native_batch_norm_legit_no_training_add_relu_4 --------------------------
	.section	.text.triton_poi_fused__native_batch_norm_legit_no_training_add_relu_4,"ax",@progbits
	.align	128
        .global         triton_poi_fused__native_batch_norm_legit_no_training_add_relu_4
        .type           triton_poi_fused__native_batch_norm_legit_no_training_add_relu_4,@function
        .size           triton_poi_fused__native_batch_norm_legit_no_training_add_relu_4,(.L_x_1 - triton_poi_fused__native_batch_norm_legit_no_training_add_relu_4)
        .other          triton_poi_fused__native_batch_norm_legit_no_training_add_relu_4,@"STO_CUDA_ENTRY STV_DEFAULT"
triton_poi_fused__native_batch_norm_legit_no_training_add_relu_4:
.text.triton_poi_fused__native_batch_norm_legit_no_training_add_relu_4:
[----:B------:R-:W-:Y:S01]  /*0000*/  LDC R1, c[0x0][0x28] ;  /* 0x00000a00ff017b82 */ /* 0x000fe20000000800 */
[----:B------:R-:W1:Y:S07]  /*0010*/  S2R R0, SR_TID.X ;  /* 0x0000000000007919 */ /* 0x000e6e0000002100 */
[----:B------:R-:W2:Y:S01]  /*0020*/  LDC.64 R10, c[0x0][0x220] ;  /* 0x00008800ff0a7b82 */ /* 0x000ea20000000a00 */
[----:B------:R-:W-:Y:S01]  /*0030*/  ULDC.64 UR4, c[0x0][0x208] ;  /* 0x0000820000047ab9 */ /* 0x000fe20000000a00 */
[----:B------:R-:W3:Y:S06]  /*0040*/  S2R R5, SR_CTAID.X ;  /* 0x0000000000057919 */ /* 0x000eec0000002500 */
[----:B------:R-:W4:Y:S08]  /*0050*/  LDC.64 R6, c[0x0][0x210] ;  /* 0x00008400ff067b82 */ /* 0x000f300000000a00 */
[----:B------:R-:W5:Y:S08]  /*0060*/  LDC.64 R8, c[0x0][0x218] ;  /* 0x00008600ff087b82 */ /* 0x000f700000000a00 */
[----:B------:R-:W5:Y:S01]  /*0070*/  LDC.64 R12, c[0x0][0x228] ;  /* 0x00008a00ff0c7b82 */ /* 0x000f620000000a00 */
[----:B-1----:R-:W-:-:S07]  /*0080*/  SHF.L.U32 R0, R0, 0x1, RZ ;  /* 0x0000000100007819 */ /* 0x002fce00000006ff */
[----:B------:R-:W1:Y:S01]  /*0090*/  LDC.64 R14, c[0x0][0x230] ;  /* 0x00008c00ff0e7b82 */ /* 0x000e620000000a00 */
[----:B---3--:R-:W-:Y:S02]  /*00a0*/  SHF.R.S32.HI R3, RZ, 0x16, R5 ;  /* 0x00000016ff037819 */ /* 0x008fe40000011405 */
[----:B------:R-:W-:Y:S02]  /*00b0*/  LOP3.LUT R0, R0, 0x1fe, RZ, 0xc0, !PT ;  /* 0x000001fe00007812 */ /* 0x000fe400078ec0ff */
[----:B------:R-:W-:Y:S02]  /*00c0*/  SGXT R3, R3, 0x1 ;  /* 0x000000010303781a */ /* 0x000fe40000000200 */
[----:B------:R-:W-:-:S04]  /*00d0*/  LEA R0, R5, R0, 0x9 ;  /* 0x0000000005007211 */ /* 0x000fc800078e48ff */
[----:B------:R-:W-:-:S04]  /*00e0*/  LEA.HI R3, R3, R0, RZ, 0xc ;  /* 0x0000000003037211 */ /* 0x000fc800078f60ff */
[----:B------:R-:W-:-:S04]  /*00f0*/  SHF.R.S32.HI R3, RZ, 0xc, R3 ;  /* 0x0000000cff037819 */ /* 0x000fc80000011403 */
[----:B------:R-:W-:-:S04]  /*0100*/  LEA.HI R2, R3, R3, RZ, 0x8 ;  /* 0x0000000303027211 */ /* 0x000fc800078f40ff */
[----:B------:R-:W-:-:S04]  /*0110*/  LOP3.LUT R2, R2, 0xffffff00, RZ, 0xc0, !PT ;  /* 0xffffff0002027812 */ /* 0x000fc800078ec0ff */
[----:B------:R-:W-:Y:S02]  /*0120*/  IADD3 R17, R3, -R2, RZ ;  /* 0x8000000203117210 */ /* 0x000fe40007ffe0ff */
[----:B------:R-:W3:Y:S03]  /*0130*/  LDC.64 R2, c[0x0][0x238] ;  /* 0x00008e00ff027b82 */ /* 0x000ee60000000a00 */
[----:B--2---:R-:W-:-:S05]  /*0140*/  IMAD.WIDE R10, R17, 0x4, R10 ;  /* 0x00000004110a7825 */ /* 0x004fca00078e020a */
[----:B------:R1:W2:Y:S01]  /*0150*/  LDG.E.EL R4, desc[UR4][R10.64] ;  /* 0x000000040a047981 */ /* 0x0002a2000c2e1900 */
[----:B----4-:R-:W-:-:S04]  /*0160*/  IMAD.WIDE R6, R0, 0x4, R6 ;  /* 0x0000000400067825 */ /* 0x010fc800078e0206 */
[C---:B-----5:R-:W-:Y:S02]  /*0170*/  IMAD.WIDE R8, R17.reuse, 0x4, R8 ;  /* 0x0000000411087825 */ /* 0x060fe400078e0208 */
[----:B------:R-:W4:Y:S02]  /*0180*/  LDG.E.64 R6, desc[UR4][R6.64] ;  /* 0x0000000406067981 */ /* 0x000f24000c1e1b00 */
[C---:B0-----:R-:W-:Y:S02]  /*0190*/  IMAD.WIDE R12, R17.reuse, 0x4, R12 ;  /* 0x00000004110c7825 */ /* 0x041fe400078e020c */
[----:B------:R0:W4:Y:S02]  /*01a0*/  LDG.E.EL R5, desc[UR4][R8.64] ;  /* 0x0000000408057981 */ /* 0x000124000c2e1900 */
[----:B-1----:R-:W-:Y:S02]  /*01b0*/  IMAD.WIDE R10, R17, 0x4, R14 ;  /* 0x00000004110a7825 */ /* 0x002fe400078e020e */
[----:B------:R1:W5:Y:S02]  /*01c0*/  LDG.E.EL R12, desc[UR4][R12.64] ;  /* 0x000000040c0c7981 */ /* 0x000364000c2e1900 */
[----:B---3--:R-:W-:-:S02]  /*01d0*/  IMAD.WIDE R2, R0, 0x4, R2 ;  /* 0x0000000400027825 */ /* 0x008fc400078e0202 */
[----:B------:R-:W5:Y:S01]  /*01e0*/  LDG.E.EL R11, desc[UR4][R10.64] ;  /* 0x000000040a0b7981 */ /* 0x000f62000c2e1900 */
[----:B0-----:R-:W0:Y:S03]  /*01f0*/  LDC.64 R8, c[0x0][0x240] ;  /* 0x00009000ff087b82 */ /* 0x001e260000000a00 */
[----:B------:R-:W3:Y:S01]  /*0200*/  LDG.E.64 R2, desc[UR4][R2.64] ;  /* 0x0000000402027981 */ /* 0x000ee2000c1e1b00 */
[----:B-1----:R-:W-:Y:S01]  /*0210*/  HFMA2.MMA R13, -RZ, RZ, 1.625, 0 ;  /* 0x3e800000ff0d7435 */ /* 0x002fe200000001ff */
[----:B0-----:R-:W-:-:S04]  /*0220*/  IMAD.WIDE R8, R0, 0x4, R8 ;  /* 0x0000000400087825 */ /* 0x001fc800078e0208 */
[----:B--2---:R-:W-:-:S04]  /*0230*/  FADD R4, R4, 9.9999997473787516356e-06 ;  /* 0x3727c5ac04047421 */ /* 0x004fc80000000000 */
[----:B------:R-:W0:Y:S02]  /*0240*/  MUFU.SQRT R14, R4 ;  /* 0x00000004000e7308 */ /* 0x000e240000002000 */
[C---:B0-----:R-:W-:Y:S02]  /*0250*/  FSETP.GT.AND P0, PT, R14.reuse, 8.50705917302346158658e+37, PT ;  /* 0x7e8000000e00780b */ /* 0x041fe40003f04000 */
[----:B------:R-:W-:-:S11]  /*0260*/  FSETP.GEU.AND P1, PT, R14, 1.175494350822287508e-38, PT ;  /* 0x008000000e00780b */ /* 0x000fd60003f2e000 */
[----:B------:R-:W-:-:S04]  /*0270*/  @P0 FMUL R14, R14, 0.25 ;  /* 0x3e8000000e0e0820 */ /* 0x000fc80000400000 */
[----:B------:R-:W-:-:S06]  /*0280*/  @!P1 FMUL R14, R14, 16777216 ;  /* 0x4b8000000e0e9820 */ /* 0x000fcc0000400000 */
[----:B------:R-:W0:Y:S01]  /*0290*/  MUFU.RCP R14, R14 ;  /* 0x0000000e000e7308 */ /* 0x000e220000001000 */
[----:B------:R-:W-:Y:S01]  /*02a0*/  FSEL R13, R13, 1, P0 ;  /* 0x3f8000000d0d7808 */ /* 0x000fe20000000000 */
[----:B----4-:R-:W-:-:S04]  /*02b0*/  FADD R7, R7, -R5 ;  /* 0x8000000507077221 */ /* 0x010fc80000000000 */
[----:B------:R-:W-:Y:S01]  /*02c0*/  @!P1 FMUL R13, R13, 16777216 ;  /* 0x4b8000000d0d9820 */ /* 0x000fe20000400000 */
[----:B------:R-:W-:-:S03]  /*02d0*/  FADD R6, R6, -R5 ;  /* 0x8000000506067221 */ /* 0x000fc60000000000 */
[----:B0-----:R-:W-:-:S04]  /*02e0*/  FMUL R13, R14, R13 ;  /* 0x0000000d0e0d7220 */ /* 0x001fc80000400000 */
[-C--:B------:R-:W-:Y:S01]  /*02f0*/  FMUL R7, R7, R13.reuse ;  /* 0x0000000d07077220 */ /* 0x080fe20000400000 */
[----:B------:R-:W-:-:S03]  /*0300*/  FMUL R6, R6, R13 ;  /* 0x0000000d06067220 */ /* 0x000fc60000400000 */
[C-C-:B-----5:R-:W-:Y:S01]  /*0310*/  FFMA R4, R12.reuse, R7, R11.reuse ;  /* 0x000000070c047223 */ /* 0x160fe2000000000b */
[----:B------:R-:W-:-:S04]  /*0320*/  FFMA R11, R12, R6, R11 ;  /* 0x000000060c0b7223 */ /* 0x000fc8000000000b */
[----:B---3--:R-:W-:Y:S01]  /*0330*/  FSETP.GEU.AND P1, PT, R4, -R3, PT ;  /* 0x800000030400720b */ /* 0x008fe20003f2e000 */
[----:B------:R-:W-:Y:S01]  /*0340*/  FADD R4, R3, R4 ;  /* 0x0000000403047221 */ /* 0x000fe20000000000 */
[----:B------:R-:W-:Y:S01]  /*0350*/  FADD R3, R2, R11 ;  /* 0x0000000b02037221 */ /* 0x000fe20000000000 */
[----:B------:R-:W-:-:S03]  /*0360*/  FSETP.GEU.AND P0, PT, R11, -R2, PT ;  /* 0x800000020b00720b */ /* 0x000fc60003f0e000 */
[----:B------:R-:W-:Y:S02]  /*0370*/  FSEL R5, R4, RZ, P1 ;  /* 0x000000ff04057208 */ /* 0x000fe40000800000 */
[----:B------:R-:W-:-:S05]  /*0380*/  FSEL R4, R3, RZ, P0 ;  /* 0x000000ff03047208 */ /* 0x000fca0000000000 */
[----:B------:R-:W-:Y:S01]  /*0390*/  STG.E.64 desc[UR4][R8.64], R4 ;  /* 0x0000000408007986 */ /* 0x000fe2000c101b04 */
[----:B------:R-:W-:Y:S05]  /*03a0*/  EXIT ;  /* 0x000000000000794d */ /* 0x000fea0003800000 */
.L_x_0:
[----:B------:R-:W-:-:S00]  /*03b0*/  BRA `(.L_x_0) ;  /* 0xfffffffc00fc7947 */ /* 0x000fc0000383ffff */
[----:B------:R-:W-:-:S00]  /*03c0*/  NOP ;  /* 0x0000000000007918 */ /* 0x000fc00000000000 */
        /* <DEDUP_REMOVED lines=11> */
.L_x_1:


//--------------------- .nv.global.init           --------------------------
	.section	.nv.global.init,"aw",@progbits
.nv.global.init:
	.type		_$_str,@object
	.size		_$_str,(_$_str_$_2 - _$_str)
_$_str:
        /*0000*/ 	.byte	0x5f, 0x5f, 0x43, 0x55, 0x44, 0x41, 0x5f, 0x46, 0x54, 0x5a, 0x00
	.type		_$_str_$_2,@object
	.size		_$_str_$_2,(.L_1 - _$_str_$_2)
_$_str_$_2:
        /*000b*/ 	.byte	0x5f, 0x5f, 0x43, 0x55, 0x44, 0x41, 0x5f, 0x50, 0x52, 0x45, 0x43, 0x5f, 0x53, 0x51, 0x52, 0x54
        /*001b*/ 	.byte	0x00
.L_1:


//--------------------- .nv.constant0.triton_poi_fused__native_batch_norm_legit_no_training_add_relu_4 --------------------------
	.section	.nv.constant0.triton_poi_fused__native_batch_norm_legit_no_training_add_relu_4,"a",@progbits
	.sectionflags	@""
	.align	4
.nv.constant0.triton_poi_fused__native_batch_norm_legit_no_training_add_relu_4:
	.zero		588
